//
// Generated by NVIDIA NVVM Compiler
//
// Compiler Build ID: CL-36424714
// Cuda compilation tools, release 13.0, V13.0.88
// Based on NVVM 20.0.0
//

.version 9.0
.target sm_100
.address_size 64

	// .globl	_Z7reduce2Pii
// _ZZ7reduce3PiS_iE5sdata has been demoted

.visible .entry _Z7reduce2Pii(
	.param .u64 .ptr .align 1 _Z7reduce2Pii_param_0,
	.param .u32 _Z7reduce2Pii_param_1
)
{
	.reg .pred 	%p<4>;
	.reg .b32 	%r<17>;
	.reg .b64 	%rd<7>;

	ld.param.u64 	%rd3, [_Z7reduce2Pii_param_0];
	ld.param.u32 	%r16, [_Z7reduce2Pii_param_1];
	cvta.to.global.u64 	%rd1, %rd3;
	mov.u32 	%r5, %ctaid.x;
	mov.u32 	%r6, %ntid.x;
	mov.u32 	%r7, %tid.x;
	mad.lo.s32 	%r1, %r5, %r6, %r7;
	add.s32 	%r8, %r16, 1;
	setp.lt.u32 	%p1, %r8, 3;
	@%p1 bra 	$L__BB0_5;
	mul.wide.u32 	%rd4, %r1, 4;
	add.s64 	%rd2, %rd1, %rd4;
$L__BB0_2:
	shr.u32 	%r9, %r16, 31;
	add.s32 	%r10, %r16, %r9;
	shr.s32 	%r16, %r10, 1;
	setp.ge.u32 	%p2, %r1, %r16;
	@%p2 bra 	$L__BB0_4;
	add.s32 	%r11, %r16, %r1;
	mul.wide.u32 	%rd5, %r11, 4;
	add.s64 	%rd6, %rd1, %rd5;
	ld.global.u32 	%r12, [%rd6];
	ld.global.u32 	%r13, [%rd2];
	add.s32 	%r14, %r13, %r12;
	st.global.u32 	[%rd2], %r14;
$L__BB0_4:
	bar.sync 	0;
	add.s32 	%r15, %r16, 1;
	setp.gt.u32 	%p3, %r15, 2;
	@%p3 bra 	$L__BB0_2;
$L__BB0_5:
	ret;

}
	// .globl	_Z7reduce4Pii
.visible .entry _Z7reduce4Pii(
	.param .u64 .ptr .align 1 _Z7reduce4Pii_param_0,
	.param .u32 _Z7reduce4Pii_param_1
)
{
	.reg .pred 	%p<4>;
	.reg .b32 	%r<19>;
	.reg .b64 	%rd<7>;

	ld.param.u64 	%rd3, [_Z7reduce4Pii_param_0];
	ld.param.u32 	%r18, [_Z7reduce4Pii_param_1];
	cvta.to.global.u64 	%rd1, %rd3;
	mov.u32 	%r6, %ctaid.x;
	mov.u32 	%r7, %ntid.x;
	mov.u32 	%r8, %tid.x;
	mad.lo.s32 	%r1, %r6, %r7, %r8;
	add.s32 	%r9, %r18, 1;
	setp.lt.u32 	%p1, %r9, 3;
	@%p1 bra 	$L__BB1_5;
	not.b32 	%r2, %r1;
	mul.wide.u32 	%rd4, %r1, 4;
	add.s64 	%rd2, %rd1, %rd4;
$L__BB1_2:
	shr.u32 	%r10, %r18, 31;
	add.s32 	%r11, %r18, %r10;
	shr.s32 	%r18, %r11, 1;
	setp.ge.u32 	%p2, %r1, %r18;
	@%p2 bra 	$L__BB1_4;
	shl.b32 	%r12, %r18, 1;
	add.s32 	%r13, %r12, %r2;
	mul.wide.u32 	%rd5, %r13, 4;
	add.s64 	%rd6, %rd1, %rd5;
	ld.global.u32 	%r14, [%rd6];
	ld.global.u32 	%r15, [%rd2];
	add.s32 	%r16, %r15, %r14;
	st.global.u32 	[%rd2], %r16;
$L__BB1_4:
	bar.sync 	0;
	add.s32 	%r17, %r18, 1;
	setp.gt.u32 	%p3, %r17, 2;
	@%p3 bra 	$L__BB1_2;
$L__BB1_5:
	ret;

}
	// .globl	_Z7reduce5Pii
.visible .entry _Z7reduce5Pii(
	.param .u64 .ptr .align 1 _Z7reduce5Pii_param_0,
	.param .u32 _Z7reduce5Pii_param_1
)
{
	.reg .pred 	%p<4>;
	.reg .b32 	%r<23>;
	.reg .b64 	%rd<7>;

	ld.param.u64 	%rd2, [_Z7reduce5Pii_param_0];
	ld.param.u32 	%r5, [_Z7reduce5Pii_param_1];
	mov.u32 	%r6, %ctaid.x;
	mov.u32 	%r7, %ntid.x;
	mov.u32 	%r8, %tid.x;
	mad.lo.s32 	%r1, %r6, %r7, %r8;
	add.s32 	%r9, %r5, 1;
	setp.lt.u32 	%p1, %r9, 3;
	@%p1 bra 	$L__BB2_5;
	cvta.to.global.u64 	%rd1, %rd2;
	shr.u32 	%r10, %r5, 31;
	add.s32 	%r11, %r5, %r10;
	shr.s32 	%r2, %r11, 1;
	mov.u32 	%r22, %r5;
$L__BB2_2:
	shr.u32 	%r12, %r22, 31;
	add.s32 	%r13, %r22, %r12;
	shr.s32 	%r22, %r13, 1;
	setp.ge.u32 	%p2, %r1, %r22;
	@%p2 bra 	$L__BB2_4;
	div.s32 	%r14, %r5, %r22;
	mul.lo.s32 	%r15, %r14, %r1;
	div.s32 	%r16, %r2, %r22;
	add.s32 	%r17, %r15, %r16;
	mul.wide.u32 	%rd3, %r17, 4;
	add.s64 	%rd4, %rd1, %rd3;
	ld.global.u32 	%r18, [%rd4];
	mul.wide.u32 	%rd5, %r15, 4;
	add.s64 	%rd6, %rd1, %rd5;
	ld.global.u32 	%r19, [%rd6];
	add.s32 	%r20, %r19, %r18;
	st.global.u32 	[%rd6], %r20;
$L__BB2_4:
	bar.sync 	0;
	add.s32 	%r21, %r22, 1;
	setp.gt.u32 	%p3, %r21, 2;
	@%p3 bra 	$L__BB2_2;
$L__BB2_5:
	ret;

}
	// .globl	_Z7reduce3PiS_i
.visible .entry _Z7reduce3PiS_i(
	.param .u64 .ptr .align 1 _Z7reduce3PiS_i_param_0,
	.param .u64 .ptr .align 1 _Z7reduce3PiS_i_param_1,
	.param .u32 _Z7reduce3PiS_i_param_2
)
{
	.reg .pred 	%p<6>;
	.reg .b32 	%r<23>;
	.reg .b64 	%rd<7>;
	// demoted variable
	.shared .align 4 .b8 _ZZ7reduce3PiS_iE5sdata[1024];
	ld.param.u64 	%rd1, [_Z7reduce3PiS_i_param_0];
	ld.param.u64 	%rd2, [_Z7reduce3PiS_i_param_1];
	ld.param.u32 	%r10, [_Z7reduce3PiS_i_param_2];
	mov.u32 	%r1, %tid.x;
	mov.u32 	%r11, %ctaid.x;
	mov.u32 	%r22, %ntid.x;
	mad.lo.s32 	%r3, %r11, %r22, %r1;
	setp.ge.u32 	%p1, %r3, %r10;
	mov.b32 	%r21, 0;
	@%p1 bra 	$L__BB3_2;
	cvta.to.global.u64 	%rd3, %rd1;
	mul.wide.u32 	%rd4, %r3, 4;
	add.s64 	%rd5, %rd3, %rd4;
	ld.global.u32 	%r21, [%rd5];
$L__BB3_2:
	shl.b32 	%r12, %r1, 2;
	mov.u32 	%r13, _ZZ7reduce3PiS_iE5sdata;
	add.s32 	%r6, %r13, %r12;
	st.shared.u32 	[%r6], %r21;
	bar.sync 	0;
	setp.lt.u32 	%p2, %r22, 2;
	@%p2 bra 	$L__BB3_6;
$L__BB3_3:
	shr.u32 	%r8, %r22, 1;
	setp.ge.u32 	%p3, %r1, %r8;
	@%p3 bra 	$L__BB3_5;
	shl.b32 	%r14, %r8, 2;
	add.s32 	%r15, %r6, %r14;
	ld.shared.u32 	%r16, [%r15];
	ld.shared.u32 	%r17, [%r6];
	add.s32 	%r18, %r17, %r16;
	st.shared.u32 	[%r6], %r18;
$L__BB3_5:
	bar.sync 	0;
	setp.gt.u32 	%p4, %r22, 3;
	mov.u32 	%r22, %r8;
	@%p4 bra 	$L__BB3_3;
$L__BB3_6:
	setp.ne.s32 	%p5, %r1, 0;
	@%p5 bra 	$L__BB3_8;
	ld.shared.u32 	%r19, [_ZZ7reduce3PiS_iE5sdata];
	cvta.to.global.u64 	%rd6, %rd2;
	atom.global.add.u32 	%r20, [%rd6], %r19;
$L__BB3_8:
	ret;

}


// ===== COMPILED SASS (sm_100) =====

	.target	sm_100

	.elftype	@"ET_EXEC"


//--------------------- .note.nv.tkinfo           --------------------------
	.section	.note.nv.tkinfo,"",@"SHT_NOTE"
	.sectionflags	@"SHF_NOTE_NV_TKINFO"
	.tkinfo
        /*0018*/ 	.word	0x00000002
        /*0030*/ 	.string	""
        /*0030*/ 	.string	"ptxas"
        /*0030*/ 	.string	"Cuda compilation tools, release 13.0, V13.0.88"
        /*0030*/ 	.string	"Build cuda_13.0.r13.0/compiler.36424714_0"
        /*0030*/ 	.string	"-arch sm_100 -m 64 "



//--------------------- .note.nv.cuinfo           --------------------------
	.section	.note.nv.cuinfo,"",@"SHT_NOTE"
	.sectionflags	@"SHF_NOTE_NV_CUINFO"
        /*0018*/ 	.short	0x0002
        /*001a*/ 	.short	0x0064
        /*001c*/ 	.short	0x0082
	.zero		2


//--------------------- .nv.info                  --------------------------
	.section	.nv.info,"",@"SHT_CUDA_INFO"
	.align	4


	//----- nvinfo : EIATTR_REGCOUNT
	.align		4
        /*0000*/ 	.byte	0x04, 0x2f
        /*0002*/ 	.short	(.L_1 - .L_0)
	.align		4
.L_0:
        /*0004*/ 	.word	index@(_Z7reduce2Pii)
        /*0008*/ 	.word	0x0000000e


	//----- nvinfo : EIATTR_FRAME_SIZE
	.align		4
.L_1:
        /*000c*/ 	.byte	0x04, 0x11
        /*000e*/ 	.short	(.L_3 - .L_2)
	.align		4
.L_2:
        /*0010*/ 	.word	index@(_Z7reduce2Pii)
        /*0014*/ 	.word	0x00000000


	//----- nvinfo : EIATTR_REGCOUNT
	.align		4
.L_3:
        /*0018*/ 	.byte	0x04, 0x2f
        /*001a*/ 	.short	(.L_5 - .L_4)
	.align		4
.L_4:
        /*001c*/ 	.word	index@(_Z7reduce4Pii)
        /*0020*/ 	.word	0x00000010


	//----- nvinfo : EIATTR_FRAME_SIZE
	.align		4
.L_5:
        /*0024*/ 	.byte	0x04, 0x11
        /*0026*/ 	.short	(.L_7 - .L_6)
	.align		4
.L_6:
        /*0028*/ 	.word	index@(_Z7reduce4Pii)
        /*002c*/ 	.word	0x00000000


	//----- nvinfo : EIATTR_REGCOUNT
	.align		4
.L_7:
        /*0030*/ 	.byte	0x04, 0x2f
        /*0032*/ 	.short	(.L_9 - .L_8)
	.align		4
.L_8:
        /*0034*/ 	.word	index@(_Z7reduce5Pii)
        /*0038*/ 	.word	0x00000011


	//----- nvinfo : EIATTR_FRAME_SIZE
	.align		4
.L_9:
        /*003c*/ 	.byte	0x04, 0x11
        /*003e*/ 	.short	(.L_11 - .L_10)
	.align		4
.L_10:
        /*0040*/ 	.word	index@(_Z7reduce5Pii)
        /*0044*/ 	.word	0x00000000


	//----- nvinfo : EIATTR_REGCOUNT
	.align		4
.L_11:
        /*0048*/ 	.byte	0x04, 0x2f
        /*004a*/ 	.short	(.L_13 - .L_12)
	.align		4
.L_12:
        /*004c*/ 	.word	index@(_Z7reduce3PiS_i)
        /*0050*/ 	.word	0x0000000a


	//----- nvinfo : EIATTR_FRAME_SIZE
	.align		4
.L_13:
        /*0054*/ 	.byte	0x04, 0x11
        /*0056*/ 	.short	(.L_15 - .L_14)
	.align		4
.L_14:
        /*0058*/ 	.word	index@(_Z7reduce3PiS_i)
        /*005c*/ 	.word	0x00000000


	//----- nvinfo : EIATTR_MIN_STACK_SIZE
	.align		4
.L_15:
        /*0060*/ 	.byte	0x04, 0x12
        /*0062*/ 	.short	(.L_17 - .L_16)
	.align		4
.L_16:
        /*0064*/ 	.word	index@(_Z7reduce3PiS_i)
        /*0068*/ 	.word	0x00000000


	//----- nvinfo : EIATTR_MIN_STACK_SIZE
	.align		4
.L_17:
        /*006c*/ 	.byte	0x04, 0x12
        /*006e*/ 	.short	(.L_19 - .L_18)
	.align		4
.L_18:
        /*0070*/ 	.word	index@(_Z7reduce5Pii)
        /*0074*/ 	.word	0x00000000


	//----- nvinfo : EIATTR_MIN_STACK_SIZE
	.align		4
.L_19:
        /*0078*/ 	.byte	0x04, 0x12
        /*007a*/ 	.short	(.L_21 - .L_20)
	.align		4
.L_20:
        /*007c*/ 	.word	index@(_Z7reduce4Pii)
        /*0080*/ 	.word	0x00000000


	//----- nvinfo : EIATTR_MIN_STACK_SIZE
	.align		4
.L_21:
        /*0084*/ 	.byte	0x04, 0x12
        /*0086*/ 	.short	(.L_23 - .L_22)
	.align		4
.L_22:
        /*0088*/ 	.word	index@(_Z7reduce2Pii)
        /*008c*/ 	.word	0x00000000
.L_23:


//--------------------- .nv.compat                --------------------------
	.section	.nv.compat,"",@"SHT_CUDA_COMPAT_INFO"
	.align	4
        /*0000*/ 	.byte	0x02, 0x09, 0x00, 0x00, 0x02, 0x02, 0x01, 0x00, 0x02, 0x05, 0x05, 0x00, 0x03, 0x07, 0x01, 0x01
        /*0010*/ 	.byte	0x02, 0x03, 0x00, 0x00, 0x02, 0x06, 0x01, 0x00, 0x04, 0x0b, 0x08, 0x00, 0x09, 0x00, 0x00, 0x00
        /*0020*/ 	.byte	0x00, 0x00, 0x00, 0x00


//--------------------- .nv.info._Z7reduce3PiS_i  --------------------------
	.section	.nv.info._Z7reduce3PiS_i,"",@"SHT_CUDA_INFO"
	.sectionflags	@""
	.align	4


	//----- nvinfo : EIATTR_CUDA_API_VERSION
	.align		4
        /*0000*/ 	.byte	0x04, 0x37
        /*0002*/ 	.short	(.L_25 - .L_24)
.L_24:
        /*0004*/ 	.word	0x00000082


	//----- nvinfo : EIATTR_KPARAM_INFO
	.align		4
.L_25:
        /*0008*/ 	.byte	0x04, 0x17
        /*000a*/ 	.short	(.L_27 - .L_26)
.L_26:
        /*000c*/ 	.word	0x00000000
        /*0010*/ 	.short	0x0002
        /*0012*/ 	.short	0x0010
        /*0014*/ 	.byte	0x00, 0xf0, 0x11, 0x00


	//----- nvinfo : EIATTR_KPARAM_INFO
	.align		4
.L_27:
        /*0018*/ 	.byte	0x04, 0x17
        /*001a*/ 	.short	(.L_29 - .L_28)
.L_28:
        /*001c*/ 	.word	0x00000000
        /*0020*/ 	.short	0x0001
        /*0022*/ 	.short	0x0008
        /*0024*/ 	.byte	0x00, 0xf5, 0x21, 0x00


	//----- nvinfo : EIATTR_KPARAM_INFO
	.align		4
.L_29:
        /*0028*/ 	.byte	0x04, 0x17
        /*002a*/ 	.short	(.L_31 - .L_30)
.L_30:
        /*002c*/ 	.word	0x00000000
        /*0030*/ 	.short	0x0000
        /*0032*/ 	.short	0x0000
        /*0034*/ 	.byte	0x00, 0xf5, 0x21, 0x00


	//----- nvinfo : EIATTR_SPARSE_MMA_MASK
	.align		4
.L_31:
        /*0038*/ 	.byte	0x03, 0x50
        /*003a*/ 	.short	0x0000


	//----- nvinfo : EIATTR_MAXREG_COUNT
	.align		4
        /*003c*/ 	.byte	0x03, 0x1b
        /*003e*/ 	.short	0x00ff


	//----- nvinfo : EIATTR_NUM_BARRIERS
	.align		4
        /*0040*/ 	.byte	0x02, 0x4c
        /*0042*/ 	.byte	0x01
	.zero		1


	//----- nvinfo : EIATTR_MERCURY_ISA_VERSION
	.align		4
        /*0044*/ 	.byte	0x03, 0x5f
        /*0046*/ 	.short	0x0101


	//----- nvinfo : EIATTR_VRC_CTA_INIT_COUNT
	.align		4
        /*0048*/ 	.byte	0x02, 0x4a
	.zero		1
	.zero		1


	//----- nvinfo : EIATTR_EXIT_INSTR_OFFSETS
	.align		4
        /*004c*/ 	.byte	0x04, 0x1c
        /*004e*/ 	.short	(.L_33 - .L_32)


	//   ....[0]....
.L_32:
        /*0050*/ 	.word	0x00000200


	//   ....[1]....
        /*0054*/ 	.word	0x00000270


	//----- nvinfo : EIATTR_CBANK_PARAM_SIZE
	.align		4
.L_33:
        /*0058*/ 	.byte	0x03, 0x19
        /*005a*/ 	.short	0x0014


	//----- nvinfo : EIATTR_PARAM_CBANK
	.align		4
        /*005c*/ 	.byte	0x04, 0x0a
        /*005e*/ 	.short	(.L_35 - .L_34)
	.align		4
.L_34:
        /*0060*/ 	.word	index@(.nv.constant0._Z7reduce3PiS_i)
        /*0064*/ 	.short	0x0380
        /*0066*/ 	.short	0x0014


	//----- nvinfo : EIATTR_SW_WAR
	.align		4
.L_35:
        /*0068*/ 	.byte	0x04, 0x36
        /*006a*/ 	.short	(.L_37 - .L_36)
.L_36:
        /*006c*/ 	.word	0x00000008
.L_37:


//--------------------- .nv.info._Z7reduce5Pii    --------------------------
	.section	.nv.info._Z7reduce5Pii,"",@"SHT_CUDA_INFO"
	.sectionflags	@""
	.align	4


	//----- nvinfo : EIATTR_CUDA_API_VERSION
	.align		4
        /*0000*/ 	.byte	0x04, 0x37
        /*0002*/ 	.short	(.L_39 - .L_38)
.L_38:
        /*0004*/ 	.word	0x00000082


	//----- nvinfo : EIATTR_KPARAM_INFO
	.align		4
.L_39:
        /*0008*/ 	.byte	0x04, 0x17
        /*000a*/ 	.short	(.L_41 - .L_40)
.L_40:
        /*000c*/ 	.word	0x00000000
        /*0010*/ 	.short	0x0001
        /*0012*/ 	.short	0x0008
        /*0014*/ 	.byte	0x00, 0xf0, 0x11, 0x00


	//----- nvinfo : EIATTR_KPARAM_INFO
	.align		4
.L_41:
        /*0018*/ 	.byte	0x04, 0x17
        /*001a*/ 	.short	(.L_43 - .L_42)
.L_42:
        /*001c*/ 	.word	0x00000000
        /*0020*/ 	.short	0x0000
        /*0022*/ 	.short	0x0000
        /*0024*/ 	.byte	0x00, 0xf5, 0x21, 0x00


	//----- nvinfo : EIATTR_SPARSE_MMA_MASK
	.align		4
.L_43:
        /*0028*/ 	.byte	0x03, 0x50
        /*002a*/ 	.short	0x0000


	//----- nvinfo : EIATTR_MAXREG_COUNT
	.align		4
        /*002c*/ 	.byte	0x03, 0x1b
        /*002e*/ 	.short	0x00ff


	//----- nvinfo : EIATTR_NUM_BARRIERS
	.align		4
        /*0030*/ 	.byte	0x02, 0x4c
        /*0032*/ 	.byte	0x01
	.zero		1


	//----- nvinfo : EIATTR_MERCURY_ISA_VERSION
	.align		4
        /*0034*/ 	.byte	0x03, 0x5f
        /*0036*/ 	.short	0x0101


	//----- nvinfo : EIATTR_VRC_CTA_INIT_COUNT
	.align		4
        /*0038*/ 	.byte	0x02, 0x4a
	.zero		1
	.zero		1


	//----- nvinfo : EIATTR_EXIT_INSTR_OFFSETS
	.align		4
        /*003c*/ 	.byte	0x04, 0x1c
        /*003e*/ 	.short	(.L_45 - .L_44)


	//   ....[0]....
.L_44:
        /*0040*/ 	.word	0x00000070


	//   ....[1]....
        /*0044*/ 	.word	0x00000490


	//----- nvinfo : EIATTR_CRS_STACK_SIZE
	.align		4
.L_45:
        /*0048*/ 	.byte	0x04, 0x1e
        /*004a*/ 	.short	(.L_47 - .L_46)
.L_46:
        /*004c*/ 	.word	0x00000000


	//----- nvinfo : EIATTR_CBANK_PARAM_SIZE
	.align		4
.L_47:
        /*0050*/ 	.byte	0x03, 0x19
        /*0052*/ 	.short	0x000c


	//----- nvinfo : EIATTR_PARAM_CBANK
	.align		4
        /*0054*/ 	.byte	0x04, 0x0a
        /*0056*/ 	.short	(.L_49 - .L_48)
	.align		4
.L_48:
        /*0058*/ 	.word	index@(.nv.constant0._Z7reduce5Pii)
        /*005c*/ 	.short	0x0380
        /*005e*/ 	.short	0x000c


	//----- nvinfo : EIATTR_SW_WAR
	.align		4
.L_49:
        /*0060*/ 	.byte	0x04, 0x36
        /*0062*/ 	.short	(.L_51 - .L_50)
.L_50:
        /*0064*/ 	.word	0x00000008
.L_51:


//--------------------- .nv.info._Z7reduce4Pii    --------------------------
	.section	.nv.info._Z7reduce4Pii,"",@"SHT_CUDA_INFO"
	.sectionflags	@""
	.align	4


	//----- nvinfo : EIATTR_CUDA_API_VERSION
	.align		4
        /*0000*/ 	.byte	0x04, 0x37
        /*0002*/ 	.short	(.L_53 - .L_52)
.L_52:
        /*0004*/ 	.word	0x00000082


	//----- nvinfo : EIATTR_KPARAM_INFO
	.align		4
.L_53:
        /*0008*/ 	.byte	0x04, 0x17
        /*000a*/ 	.short	(.L_55 - .L_54)
.L_54:
        /*000c*/ 	.word	0x00000000
        /*0010*/ 	.short	0x0001
        /*0012*/ 	.short	0x0008
        /*0014*/ 	.byte	0x00, 0xf0, 0x11, 0x00


	//----- nvinfo : EIATTR_KPARAM_INFO
	.align		4
.L_55:
        /*0018*/ 	.byte	0x04, 0x17
        /*001a*/ 	.short	(.L_57 - .L_56)
.L_56:
        /*001c*/ 	.word	0x00000000
        /*0020*/ 	.short	0x0000
        /*0022*/ 	.short	0x0000
        /*0024*/ 	.byte	0x00, 0xf5, 0x21, 0x00


	//----- nvinfo : EIATTR_SPARSE_MMA_MASK
	.align		4
.L_57:
        /*0028*/ 	.byte	0x03, 0x50
        /*002a*/ 	.short	0x0000


	//----- nvinfo : EIATTR_MAXREG_COUNT
	.align		4
        /*002c*/ 	.byte	0x03, 0x1b
        /*002e*/ 	.short	0x00ff


	//----- nvinfo : EIATTR_NUM_BARRIERS
	.align		4
        /*0030*/ 	.byte	0x02, 0x4c
        /*0032*/ 	.byte	0x01
	.zero		1


	//----- nvinfo : EIATTR_MERCURY_ISA_VERSION
	.align		4
        /*0034*/ 	.byte	0x03, 0x5f
        /*0036*/ 	.short	0x0101


	//----- nvinfo : EIATTR_VRC_CTA_INIT_COUNT
	.align		4
        /*0038*/ 	.byte	0x02, 0x4a
	.zero		1
	.zero		1


	//----- nvinfo : EIATTR_EXIT_INSTR_OFFSETS
	.align		4
        /*003c*/ 	.byte	0x04, 0x1c
        /*003e*/ 	.short	(.L_59 - .L_58)


	//   ....[0]....
.L_58:
        /*0040*/ 	.word	0x00000070


	//   ....[1]....
        /*0044*/ 	.word	0x00000200


	//----- nvinfo : EIATTR_CRS_STACK_SIZE
	.align		4
.L_59:
        /*0048*/ 	.byte	0x04, 0x1e
        /*004a*/ 	.short	(.L_61 - .L_60)
.L_60:
        /*004c*/ 	.word	0x00000000


	//----- nvinfo : EIATTR_CBANK_PARAM_SIZE
	.align		4
.L_61:
        /*0050*/ 	.byte	0x03, 0x19
        /*0052*/ 	.short	0x000c


	//----- nvinfo : EIATTR_PARAM_CBANK
	.align		4
        /*0054*/ 	.byte	0x04, 0x0a
        /*0056*/ 	.short	(.L_63 - .L_62)
	.align		4
.L_62:
        /*0058*/ 	.word	index@(.nv.constant0._Z7reduce4Pii)
        /*005c*/ 	.short	0x0380
        /*005e*/ 	.short	0x000c


	//----- nvinfo : EIATTR_SW_WAR
	.align		4
.L_63:
        /*0060*/ 	.byte	0x04, 0x36
        /*0062*/ 	.short	(.L_65 - .L_64)
.L_64:
        /*0064*/ 	.word	0x00000008
.L_65:


//--------------------- .nv.info._Z7reduce2Pii    --------------------------
	.section	.nv.info._Z7reduce2Pii,"",@"SHT_CUDA_INFO"
	.sectionflags	@""
	.align	4


	//----- nvinfo : EIATTR_CUDA_API_VERSION
	.align		4
        /*0000*/ 	.byte	0x04, 0x37
        /*0002*/ 	.short	(.L_67 - .L_66)
.L_66:
        /*0004*/ 	.word	0x00000082


	//----- nvinfo : EIATTR_KPARAM_INFO
	.align		4
.L_67:
        /*0008*/ 	.byte	0x04, 0x17
        /*000a*/ 	.short	(.L_69 - .L_68)
.L_68:
        /*000c*/ 	.word	0x00000000
        /*0010*/ 	.short	0x0001
        /*0012*/ 	.short	0x0008
        /*0014*/ 	.byte	0x00, 0xf0, 0x11, 0x00


	//----- nvinfo : EIATTR_KPARAM_INFO
	.align		4
.L_69:
        /*0018*/ 	.byte	0x04, 0x17
        /*001a*/ 	.short	(.L_71 - .L_70)
.L_70:
        /*001c*/ 	.word	0x00000000
        /*0020*/ 	.short	0x0000
        /*0022*/ 	.short	0x0000
        /*0024*/ 	.byte	0x00, 0xf5, 0x21, 0x00


	//----- nvinfo : EIATTR_SPARSE_MMA_MASK
	.align		4
.L_71:
        /*0028*/ 	.byte	0x03, 0x50
        /*002a*/ 	.short	0x0000


	//----- nvinfo : EIATTR_MAXREG_COUNT
	.align		4
        /*002c*/ 	.byte	0x03, 0x1b
        /*002e*/ 	.short	0x00ff


	//----- nvinfo : EIATTR_NUM_BARRIERS
	.align		4
        /*0030*/ 	.byte	0x02, 0x4c
        /*0032*/ 	.byte	0x01
	.zero		1


	//----- nvinfo : EIATTR_MERCURY_ISA_VERSION
	.align		4
        /*0034*/ 	.byte	0x03, 0x5f
        /*0036*/ 	.short	0x0101


	//----- nvinfo : EIATTR_VRC_CTA_INIT_COUNT
	.align		4
        /*0038*/ 	.byte	0x02, 0x4a
	.zero		1
	.zero		1


	//----- nvinfo : EIATTR_EXIT_INSTR_OFFSETS
	.align		4
        /*003c*/ 	.byte	0x04, 0x1c
        /*003e*/ 	.short	(.L_73 - .L_72)


	//   ....[0]....
.L_72:
        /*0040*/ 	.word	0x00000070


	//   ....[1]....
        /*0044*/ 	.word	0x000001e0


	//----- nvinfo : EIATTR_CRS_STACK_SIZE
	.align		4
.L_73:
        /*0048*/ 	.byte	0x04, 0x1e
        /*004a*/ 	.short	(.L_75 - .L_74)
.L_74:
        /*004c*/ 	.word	0x00000000


	//----- nvinfo : EIATTR_CBANK_PARAM_SIZE
	.align		4
.L_75:
        /*0050*/ 	.byte	0x03, 0x19
        /*0052*/ 	.short	0x000c


	//----- nvinfo : EIATTR_PARAM_CBANK
	.align		4
        /*0054*/ 	.byte	0x04, 0x0a
        /*0056*/ 	.short	(.L_77 - .L_76)
	.align		4
.L_76:
        /*0058*/ 	.word	index@(.nv.constant0._Z7reduce2Pii)
        /*005c*/ 	.short	0x0380
        /*005e*/ 	.short	0x000c


	//----- nvinfo : EIATTR_SW_WAR
	.align		4
.L_77:
        /*0060*/ 	.byte	0x04, 0x36
        /*0062*/ 	.short	(.L_79 - .L_78)
.L_78:
        /*0064*/ 	.word	0x00000008
.L_79:


//--------------------- .nv.callgraph             --------------------------
	.section	.nv.callgraph,"",@"SHT_CUDA_CALLGRAPH"
	.align	4
	.sectionentsize	8
	.align		4
        /*0000*/ 	.word	0x00000000
	.align		4
        /*0004*/ 	.word	0xffffffff
	.align		4
        /*0008*/ 	.word	0x00000000
	.align		4
        /*000c*/ 	.word	0xfffffffe
	.align		4
        /*0010*/ 	.word	0x00000000
	.align		4
        /*0014*/ 	.word	0xfffffffd
	.align		4
        /*0018*/ 	.word	0x00000000
	.align		4
        /*001c*/ 	.word	0xfffffffc


//--------------------- .text._Z7reduce3PiS_i     --------------------------
	.section	.text._Z7reduce3PiS_i,"ax",@progbits
	.align	128
        .global         _Z7reduce3PiS_i
        .type           _Z7reduce3PiS_i,@function
        .size           _Z7reduce3PiS_i,(.L_x_15 - _Z7reduce3PiS_i)
        .other          _Z7reduce3PiS_i,@"STO_CUDA_ENTRY STV_DEFAULT"
_Z7reduce3PiS_i:
.text._Z7reduce3PiS_i:
[----:B------:R-:W-:Y:S01]  /*0000*/  LDC R1, c[0x0][0x37c] ;  /* 0x0000df00ff017b82 */ /* 0x000fe20000000800 */
[----:B------:R-:W0:Y:S07]  /*0010*/  S2R R7, SR_TID.X ;  /* 0x0000000000077919 */ /* 0x000e2e0000002100 */
[----:B------:R-:W0:Y:S01]  /*0020*/  S2UR UR4, SR_CTAID.X ;  /* 0x00000000000479c3 */ /* 0x000e220000002500 */
[----:B------:R-:W1:Y:S01]  /*0030*/  LDCU UR5, c[0x0][0x390] ;  /* 0x00007200ff0577ac */ /* 0x000e620008000800 */
[----:B------:R-:W-:Y:S01]  /*0040*/  IMAD.MOV.U32 R4, RZ, RZ, RZ ;  /* 0x000000ffff047224 */ /* 0x000fe200078e00ff */
[----:B------:R-:W2:Y:S05]  /*0050*/  LDCU.64 UR6, c[0x0][0x358] ;  /* 0x00006b00ff0677ac */ /* 0x000eaa0008000a00 */
[----:B------:R-:W0:Y:S02]  /*0060*/  LDC R0, c[0x0][0x360] ;  /* 0x0000d800ff007b82 */ /* 0x000e240000000800 */
[----:B0-----:R-:W-:-:S05]  /*0070*/  IMAD R5, R0, UR4, R7 ;  /* 0x0000000400057c24 */ /* 0x001fca000f8e0207 */
[----:B-1----:R-:W-:-:S13]  /*0080*/  ISETP.GE.U32.AND P0, PT, R5, UR5, PT ;  /* 0x0000000505007c0c */ /* 0x002fda000bf06070 */
[----:B------:R-:W0:Y:S02]  /*0090*/  @!P0 LDC.64 R2, c[0x0][0x380] ;  /* 0x0000e000ff028b82 */ /* 0x000e240000000a00 */
[----:B0-----:R-:W-:-:S05]  /*00a0*/  @!P0 IMAD.WIDE.U32 R2, R5, 0x4, R2 ;  /* 0x0000000405028825 */ /* 0x001fca00078e0002 */
[----:B--2---:R-:W2:Y:S01]  /*00b0*/  @!P0 LDG.E R4, desc[UR6][R2.64] ;  /* 0x0000000602048981 */ /* 0x004ea2000c1e1900 */
[----:B------:R-:W0:Y:S01]  /*00c0*/  S2UR UR5, SR_CgaCtaId ;  /* 0x00000000000579c3 */ /* 0x000e220000008800 */
[----:B------:R-:W-:Y:S01]  /*00d0*/  UMOV UR4, 0x400 ;  /* 0x0000040000047882 */ /* 0x000fe20000000000 */
[----:B------:R-:W-:Y:S02]  /*00e0*/  ISETP.GE.U32.AND P1, PT, R0, 0x2, PT ;  /* 0x000000020000780c */ /* 0x000fe40003f26070 */
[----:B------:R-:W-:Y:S01]  /*00f0*/  ISETP.NE.AND P0, PT, R7, RZ, PT ;  /* 0x000000ff0700720c */ /* 0x000fe20003f05270 */
[----:B0-----:R-:W-:-:S06]  /*0100*/  ULEA UR4, UR5, UR4, 0x18 ;  /* 0x0000000405047291 */ /* 0x001fcc000f8ec0ff */
[----:B------:R-:W-:-:S05]  /*0110*/  LEA R5, R7, UR4, 0x2 ;  /* 0x0000000407057c11 */ /* 0x000fca000f8e10ff */
[----:B--2---:R0:W-:Y:S01]  /*0120*/  STS [R5], R4 ;  /* 0x0000000405007388 */ /* 0x0041e20000000800 */
[----:B------:R-:W-:Y:S06]  /*0130*/  BAR.SYNC.DEFER_BLOCKING 0x0 ;  /* 0x0000000000007b1d */ /* 0x000fec0000010000 */
[----:B------:R-:W-:Y:S05]  /*0140*/  @!P1 BRA `(.L_x_0) ;  /* 0x00000000002c9947 */ /* 0x000fea0003800000 */
.L_x_1:
[----:B------:R-:W-:-:S04]  /*0150*/  SHF.R.U32.HI R6, RZ, 0x1, R0 ;  /* 0x00000001ff067819 */ /* 0x000fc80000011600 */
[----:B------:R-:W-:-:S13]  /*0160*/  ISETP.GE.U32.AND P1, PT, R7, R6, PT ;  /* 0x000000060700720c */ /* 0x000fda0003f26070 */
[----:B------:R-:W-:Y:S01]  /*0170*/  @!P1 IMAD R2, R6, 0x4, R5 ;  /* 0x0000000406029824 */ /* 0x000fe200078e0205 */
[----:B------:R-:W-:Y:S05]  /*0180*/  @!P1 LDS R3, [R5] ;  /* 0x0000000005039984 */ /* 0x000fea0000000800 */
[----:B------:R-:W0:Y:S02]  /*0190*/  @!P1 LDS R2, [R2] ;  /* 0x0000000002029984 */ /* 0x000e240000000800 */
[----:B0-----:R-:W-:-:S05]  /*01a0*/  @!P1 IMAD.IADD R4, R2, 0x1, R3 ;  /* 0x0000000102049824 */ /* 0x001fca00078e0203 */
[----:B------:R1:W-:Y:S01]  /*01b0*/  @!P1 STS [R5], R4 ;  /* 0x0000000405009388 */ /* 0x0003e20000000800 */
[----:B------:R-:W-:Y:S01]  /*01c0*/  BAR.SYNC.DEFER_BLOCKING 0x0 ;  /* 0x0000000000007b1d */ /* 0x000fe20000010000 */
[----:B------:R-:W-:Y:S01]  /*01d0*/  ISETP.GT.U32.AND P1, PT, R0, 0x3, PT ;  /* 0x000000030000780c */ /* 0x000fe20003f24070 */
[----:B------:R-:W-:-:S12]  /*01e0*/  IMAD.MOV.U32 R0, RZ, RZ, R6 ;  /* 0x000000ffff007224 */ /* 0x000fd800078e0006 */
[----:B-1----:R-:W-:Y:S05]  /*01f0*/  @P1 BRA `(.L_x_1) ;  /* 0xfffffffc00d41947 */ /* 0x002fea000383ffff */
.L_x_0:
[----:B------:R-:W-:Y:S05]  /*0200*/  @P0 EXIT ;  /* 0x000000000000094d */ /* 0x000fea0003800000 */
[----:B------:R-:W1:Y:S01]  /*0210*/  S2UR UR5, SR_CgaCtaId ;  /* 0x00000000000579c3 */ /* 0x000e620000008800 */
[----:B------:R-:W-:-:S07]  /*0220*/  UMOV UR4, 0x400 ;  /* 0x0000040000047882 */ /* 0x000fce0000000000 */
[----:B------:R-:W2:Y:S01]  /*0230*/  LDC.64 R2, c[0x0][0x388] ;  /* 0x0000e200ff027b82 */ /* 0x000ea20000000a00 */
[----:B-1----:R-:W-:-:S09]  /*0240*/  ULEA UR4, UR5, UR4, 0x18 ;  /* 0x0000000405047291 */ /* 0x002fd2000f8ec0ff */
[----:B0-----:R-:W2:Y:S04]  /*0250*/  LDS R5, [UR4] ;  /* 0x00000004ff057984 */ /* 0x001ea80008000800 */
[----:B--2---:R-:W-:Y:S01]  /*0260*/  REDG.E.ADD.STRONG.GPU desc[UR6][R2.64], R5 ;  /* 0x000000050200798e */ /* 0x004fe2000c12e106 */
[----:B------:R-:W-:Y:S05]  /*0270*/  EXIT ;  /* 0x000000000000794d */ /* 0x000fea0003800000 */
.L_x_2:
[----:B------:R-:W-:-:S00]  /*0280*/  BRA `(.L_x_2) ;  /* 0xfffffffc00fc7947 */ /* 0x000fc0000383ffff */
[----:B------:R-:W-:-:S00]  /*0290*/  NOP ;  /* 0x0000000000007918 */ /* 0x000fc00000000000 */
        /* <DEDUP_REMOVED lines=14> */
.L_x_15:


//--------------------- .text._Z7reduce5Pii       --------------------------
	.section	.text._Z7reduce5Pii,"ax",@progbits
	.align	128
        .global         _Z7reduce5Pii
        .type           _Z7reduce5Pii,@function
        .size           _Z7reduce5Pii,(.L_x_16 - _Z7reduce5Pii)
        .other          _Z7reduce5Pii,@"STO_CUDA_ENTRY STV_DEFAULT"
_Z7reduce5Pii:
.text._Z7reduce5Pii:
[----:B------:R-:W-:Y:S08]  /*0000*/  LDC R1, c[0x0][0x37c] ;  /* 0x0000df00ff017b82 */ /* 0x000ff00000000800 */
[----:B------:R-:W0:Y:S01]  /*0010*/  LDC R5, c[0x0][0x388] ;  /* 0x0000e200ff057b82 */ /* 0x000e220000000800 */
[----:B------:R-:W1:Y:S07]  /*0020*/  S2R R7, SR_TID.X ;  /* 0x0000000000077919 */ /* 0x000e6e0000002100 */
[----:B------:R-:W2:Y:S08]  /*0030*/  LDC R4, c[0x0][0x360] ;  /* 0x0000d800ff047b82 */ /* 0x000eb00000000800 */
[----:B------:R-:W3:Y:S01]  /*0040*/  S2UR UR4, SR_CTAID.X ;  /* 0x00000000000479c3 */ /* 0x000ee20000002500 */
[----:B0-----:R-:W-:-:S05]  /*0050*/  VIADD R0, R5, 0x1 ;  /* 0x0000000105007836 */ /* 0x001fca0000000000 */
[----:B------:R-:W-:-:S13]  /*0060*/  ISETP.GE.U32.AND P0, PT, R0, 0x3, PT ;  /* 0x000000030000780c */ /* 0x000fda0003f06070 */
[----:B-123--:R-:W-:Y:S05]  /*0070*/  @!P0 EXIT ;  /* 0x000000000000894d */ /* 0x00efea0003800000 */
[----:B------:R-:W0:Y:S01]  /*0080*/  LDC R0, c[0x0][0x388] ;  /* 0x0000e200ff007b82 */ /* 0x000e220000000800 */
[----:B------:R-:W1:Y:S01]  /*0090*/  LDCU UR5, c[0x0][0x388] ;  /* 0x00007100ff0577ac */ /* 0x000e620008000800 */
[----:B------:R-:W-:Y:S01]  /*00a0*/  LEA.HI R5, R5, R5, RZ, 0x1 ;  /* 0x0000000505057211 */ /* 0x000fe200078f08ff */
[----:B------:R-:W-:Y:S01]  /*00b0*/  IMAD R4, R4, UR4, R7 ;  /* 0x0000000404047c24 */ /* 0x000fe2000f8e0207 */
[----:B------:R-:W2:Y:S02]  /*00c0*/  LDCU.64 UR6, c[0x0][0x358] ;  /* 0x00006b00ff0677ac */ /* 0x000ea40008000a00 */
[----:B------:R-:W-:Y:S02]  /*00d0*/  SHF.R.S32.HI R5, RZ, 0x1, R5 ;  /* 0x00000001ff057819 */ /* 0x000fe40000011405 */
[----:B------:R-:W3:Y:S01]  /*00e0*/  LDC.64 R2, c[0x0][0x380] ;  /* 0x0000e000ff027b82 */ /* 0x000ee20000000a00 */
[----:B-1----:R-:W-:-:S07]  /*00f0*/  IMAD.U32 R7, RZ, RZ, UR5 ;  /* 0x00000005ff077e24 */ /* 0x002fce000f8e00ff */
.L_x_5:
[----:B------:R-:W-:Y:S01]  /*0100*/  LEA.HI R7, R7, R7, RZ, 0x1 ;  /* 0x0000000707077211 */ /* 0x000fe200078f08ff */
[----:B------:R-:W-:Y:S03]  /*0110*/  BSSY.RECONVERGENT B0, `(.L_x_3) ;  /* 0x0000033000007945 */ /* 0x000fe60003800200 */
[----:B------:R-:W-:-:S04]  /*0120*/  SHF.R.S32.HI R7, RZ, 0x1, R7 ;  /* 0x00000001ff077819 */ /* 0x000fc80000011407 */
[----:B------:R-:W-:-:S13]  /*0130*/  ISETP.GE.U32.AND P0, PT, R4, R7, PT ;  /* 0x000000070400720c */ /* 0x000fda0003f06070 */
[----:B-1----:R-:W-:Y:S05]  /*0140*/  @P0 BRA `(.L_x_4) ;  /* 0x0000000000bc0947 */ /* 0x002fea0003800000 */
[-C--:B------:R-:W-:Y:S02]  /*0150*/  IABS R11, R7.reuse ;  /* 0x00000007000b7213 */ /* 0x080fe40000000000 */
[----:B------:R-:W-:Y:S02]  /*0160*/  IABS R12, R7 ;  /* 0x00000007000c7213 */ /* 0x000fe40000000000 */
[----:B------:R-:W1:Y:S01]  /*0170*/  I2F.RP R6, R11 ;  /* 0x0000000b00067306 */ /* 0x000e620000209400 */
[----:B------:R-:W-:Y:S02]  /*0180*/  IABS R14, R5 ;  /* 0x00000005000e7213 */ /* 0x000fe40000000000 */
[----:B------:R-:W-:-:S05]  /*0190*/  IADD3 R12, PT, PT, RZ, -R12, RZ ;  /* 0x8000000cff0c7210 */ /* 0x000fca0007ffe0ff */
[----:B-1----:R-:W1:Y:S02]  /*01a0*/  MUFU.RCP R6, R6 ;  /* 0x0000000600067308 */ /* 0x002e640000001000 */
[----:B-1----:R-:W-:-:S06]  /*01b0*/  VIADD R8, R6, 0xffffffe ;  /* 0x0ffffffe06087836 */ /* 0x002fcc0000000000 */
[----:B------:R1:W4:Y:S02]  /*01c0*/  F2I.FTZ.U32.TRUNC.NTZ R9, R8 ;  /* 0x0000000800097305 */ /* 0x000324000021f000 */
[----:B-1----:R-:W-:Y:S02]  /*01d0*/  IMAD.MOV.U32 R8, RZ, RZ, RZ ;  /* 0x000000ffff087224 */ /* 0x002fe400078e00ff */
[----:B----4-:R-:W-:-:S04]  /*01e0*/  IMAD.MOV R10, RZ, RZ, -R9 ;  /* 0x000000ffff0a7224 */ /* 0x010fc800078e0a09 */
[----:B------:R-:W-:Y:S01]  /*01f0*/  IMAD R13, R10, R11, RZ ;  /* 0x0000000b0a0d7224 */ /* 0x000fe200078e02ff */
[----:B0-----:R-:W-:-:S03]  /*0200*/  IABS R10, R0 ;  /* 0x00000000000a7213 */ /* 0x001fc60000000000 */
[----:B------:R-:W-:-:S04]  /*0210*/  IMAD.HI.U32 R9, R9, R13, R8 ;  /* 0x0000000d09097227 */ /* 0x000fc800078e0008 */
[----:B------:R-:W-:Y:S02]  /*0220*/  IMAD.MOV.U32 R13, RZ, RZ, R12 ;  /* 0x000000ffff0d7224 */ /* 0x000fe400078e000c */
[----:B------:R-:W-:-:S04]  /*0230*/  IMAD.HI.U32 R6, R9, R10, RZ ;  /* 0x0000000a09067227 */ /* 0x000fc800078e00ff */
[----:B------:R-:W-:Y:S02]  /*0240*/  IMAD R8, R6, R13, R10 ;  /* 0x0000000d06087224 */ /* 0x000fe400078e020a */
[----:B------:R-:W-:-:S03]  /*0250*/  IMAD.MOV.U32 R12, RZ, RZ, R14 ;  /* 0x000000ffff0c7224 */ /* 0x000fc600078e000e */
[----:B------:R-:W-:Y:S01]  /*0260*/  ISETP.GT.U32.AND P4, PT, R11, R8, PT ;  /* 0x000000080b00720c */ /* 0x000fe20003f84070 */
[----:B------:R-:W-:-:S04]  /*0270*/  IMAD.HI.U32 R10, R9, R12, RZ ;  /* 0x0000000c090a7227 */ /* 0x000fc800078e00ff */
[----:B------:R-:W-:-:S05]  /*0280*/  IMAD R9, R10, R13, R12 ;  /* 0x0000000d0a097224 */ /* 0x000fca00078e020c */
[----:B------:R-:W-:-:S03]  /*0290*/  ISETP.GT.U32.AND P2, PT, R11, R9, PT ;  /* 0x000000090b00720c */ /* 0x000fc60003f44070 */
[----:B------:R-:W-:Y:S01]  /*02a0*/  @!P4 IADD3 R8, PT, PT, R8, -R11, RZ ;  /* 0x8000000b0808c210 */ /* 0x000fe20007ffe0ff */
[----:B------:R-:W-:-:S03]  /*02b0*/  @!P4 VIADD R6, R6, 0x1 ;  /* 0x000000010606c836 */ /* 0x000fc60000000000 */
[----:B------:R-:W-:Y:S02]  /*02c0*/  ISETP.GE.U32.AND P3, PT, R8, R11, PT ;  /* 0x0000000b0800720c */ /* 0x000fe40003f66070 */
[----:B------:R-:W-:-:S04]  /*02d0*/  LOP3.LUT R8, R7, R0, RZ, 0x3c, !PT ;  /* 0x0000000007087212 */ /* 0x000fc800078e3cff */
[----:B------:R-:W-:Y:S01]  /*02e0*/  @!P2 IMAD.IADD R9, R9, 0x1, -R11 ;  /* 0x000000010909a824 */ /* 0x000fe200078e0a0b */
[----:B------:R-:W-:Y:S02]  /*02f0*/  ISETP.GE.AND P1, PT, R8, RZ, PT ;  /* 0x000000ff0800720c */ /* 0x000fe40003f26270 */
[----:B------:R-:W-:Y:S02]  /*0300*/  LOP3.LUT R8, R5, R7, RZ, 0x3c, !PT ;  /* 0x0000000705087212 */ /* 0x000fe400078e3cff */
[----:B------:R-:W-:Y:S02]  /*0310*/  ISETP.GE.U32.AND P0, PT, R9, R11, PT ;  /* 0x0000000b0900720c */ /* 0x000fe40003f06070 */
[----:B------:R-:W-:Y:S01]  /*0320*/  @P3 VIADD R6, R6, 0x1 ;  /* 0x0000000106063836 */ /* 0x000fe20000000000 */
[----:B------:R-:W-:Y:S02]  /*0330*/  ISETP.GE.AND P3, PT, R8, RZ, PT ;  /* 0x000000ff0800720c */ /* 0x000fe40003f66270 */
[----:B------:R-:W-:-:S02]  /*0340*/  @!P2 IADD3 R10, PT, PT, R10, 0x1, RZ ;  /* 0x000000010a0aa810 */ /* 0x000fc40007ffe0ff */
[----:B------:R-:W-:Y:S02]  /*0350*/  ISETP.NE.AND P2, PT, R7, RZ, PT ;  /* 0x000000ff0700720c */ /* 0x000fe40003f45270 */
[----:B------:R-:W-:Y:S01]  /*0360*/  @!P1 IMAD.MOV R6, RZ, RZ, -R6 ;  /* 0x000000ffff069224 */ /* 0x000fe200078e0a06 */
[----:B------:R-:W-:-:S03]  /*0370*/  LOP3.LUT R9, RZ, R7, RZ, 0x33, !PT ;  /* 0x00000007ff097212 */ /* 0x000fc600078e33ff */
[----:B------:R-:W-:Y:S01]  /*0380*/  @P0 VIADD R10, R10, 0x1 ;  /* 0x000000010a0a0836 */ /* 0x000fe20000000000 */
[----:B------:R-:W-:-:S03]  /*0390*/  SEL R11, R9, R6, !P2 ;  /* 0x00000006090b7207 */ /* 0x000fc60005000000 */
[----:B------:R-:W-:Y:S02]  /*03a0*/  @!P3 IMAD.MOV R10, RZ, RZ, -R10 ;  /* 0x000000ffff0ab224 */ /* 0x000fe400078e0a0a */
[----:B------:R-:W-:-:S03]  /*03b0*/  IMAD R11, R4, R11, RZ ;  /* 0x0000000b040b7224 */ /* 0x000fc600078e02ff */
[----:B------:R-:W-:-:S04]  /*03c0*/  SEL R9, R9, R10, !P2 ;  /* 0x0000000a09097207 */ /* 0x000fc80005000000 */
[C---:B------:R-:W-:Y:S01]  /*03d0*/  IADD3 R9, PT, PT, R11.reuse, R9, RZ ;  /* 0x000000090b097210 */ /* 0x040fe20007ffe0ff */
[----:B---3--:R-:W-:-:S04]  /*03e0*/  IMAD.WIDE.U32 R10, R11, 0x4, R2 ;  /* 0x000000040b0a7825 */ /* 0x008fc800078e0002 */
[----:B------:R-:W-:Y:S01]  /*03f0*/  IMAD.WIDE.U32 R8, R9, 0x4, R2 ;  /* 0x0000000409087825 */ /* 0x000fe200078e0002 */
[----:B--2---:R-:W2:Y:S05]  /*0400*/  LDG.E R13, desc[UR6][R10.64] ;  /* 0x000000060a0d7981 */ /* 0x004eaa000c1e1900 */
[----:B------:R-:W2:Y:S02]  /*0410*/  LDG.E R8, desc[UR6][R8.64] ;  /* 0x0000000608087981 */ /* 0x000ea4000c1e1900 */
[----:B--2---:R-:W-:-:S05]  /*0420*/  IMAD.IADD R13, R8, 0x1, R13 ;  /* 0x00000001080d7824 */ /* 0x004fca00078e020d */
[----:B------:R1:W-:Y:S02]  /*0430*/  STG.E desc[UR6][R10.64], R13 ;  /* 0x0000000d0a007986 */ /* 0x0003e4000c101906 */
.L_x_4:
[----:B--2---:R-:W-:Y:S05]  /*0440*/  BSYNC.RECONVERGENT B0 ;  /* 0x0000000000007941 */ /* 0x004fea0003800200 */
.L_x_3:
[----:B------:R-:W-:Y:S01]  /*0450*/  VIADD R6, R7, 0x1 ;  /* 0x0000000107067836 */ /* 0x000fe20000000000 */
[----:B------:R-:W-:Y:S04]  /*0460*/  BAR.SYNC.DEFER_BLOCKING 0x0 ;  /* 0x0000000000007b1d */ /* 0x000fe80000010000 */
[----:B------:R-:W-:-:S13]  /*0470*/  ISETP.GT.U32.AND P0, PT, R6, 0x2, PT ;  /* 0x000000020600780c */ /* 0x000fda0003f04070 */
[----:B------:R-:W-:Y:S05]  /*0480*/  @P0 BRA `(.L_x_5) ;  /* 0xfffffffc001c0947 */ /* 0x000fea000383ffff */
[----:B------:R-:W-:Y:S05]  /*0490*/  EXIT ;  /* 0x000000000000794d */ /* 0x000fea0003800000 */
.L_x_6:
        /* <DEDUP_REMOVED lines=14> */
.L_x_16:


//--------------------- .text._Z7reduce4Pii       --------------------------
	.section	.text._Z7reduce4Pii,"ax",@progbits
	.align	128
        .global         _Z7reduce4Pii
        .type           _Z7reduce4Pii,@function
        .size           _Z7reduce4Pii,(.L_x_17 - _Z7reduce4Pii)
        .other          _Z7reduce4Pii,@"STO_CUDA_ENTRY STV_DEFAULT"
_Z7reduce4Pii:
.text._Z7reduce4Pii:
        /* <DEDUP_REMOVED lines=8> */
[----:B------:R-:W0:Y:S01]  /*0080*/  LDC.64 R4, c[0x0][0x380] ;  /* 0x0000e000ff047b82 */ /* 0x000e220000000a00 */
[----:B------:R-:W1:Y:S01]  /*0090*/  LDCU UR5, c[0x0][0x388] ;  /* 0x00007100ff0577ac */ /* 0x000e620008000800 */
[----:B------:R-:W-:Y:S01]  /*00a0*/  IMAD R9, R9, UR4, R6 ;  /* 0x0000000409097c24 */ /* 0x000fe2000f8e0206 */
[----:B------:R-:W2:Y:S04]  /*00b0*/  LDCU.64 UR6, c[0x0][0x358] ;  /* 0x00006b00ff0677ac */ /* 0x000ea80008000a00 */
[----:B------:R-:W-:Y:S01]  /*00c0*/  LOP3.LUT R11, RZ, R9, RZ, 0x33, !PT ;  /* 0x00000009ff0b7212 */ /* 0x000fe200078e33ff */
[----:B------:R-:W3:Y:S01]  /*00d0*/  LDC.64 R2, c[0x0][0x380] ;  /* 0x0000e000ff027b82 */ /* 0x000ee20000000a00 */
[----:B-1----:R-:W-:Y:S02]  /*00e0*/  IMAD.U32 R0, RZ, RZ, UR5 ;  /* 0x00000005ff007e24 */ /* 0x002fe4000f8e00ff */
[----:B0-2---:R-:W-:-:S07]  /*00f0*/  IMAD.WIDE.U32 R4, R9, 0x4, R4 ;  /* 0x0000000409047825 */ /* 0x005fce00078e0004 */
.L_x_9:
[----:B------:R-:W-:Y:S01]  /*0100*/  LEA.HI R0, R0, R0, RZ, 0x1 ;  /* 0x0000000000007211 */ /* 0x000fe200078f08ff */
[----:B------:R-:W-:Y:S03]  /*0110*/  BSSY.RECONVERGENT B0, `(.L_x_7) ;  /* 0x000000a000007945 */ /* 0x000fe60003800200 */
[----:B------:R-:W-:-:S04]  /*0120*/  SHF.R.S32.HI R0, RZ, 0x1, R0 ;  /* 0x00000001ff007819 */ /* 0x000fc80000011400 */
[----:B------:R-:W-:-:S13]  /*0130*/  ISETP.GE.U32.AND P0, PT, R9, R0, PT ;  /* 0x000000000900720c */ /* 0x000fda0003f06070 */
[----:B0-----:R-:W-:Y:S05]  /*0140*/  @P0 BRA `(.L_x_8) ;  /* 0x0000000000180947 */ /* 0x001fea0003800000 */
[----:B------:R-:W-:Y:S01]  /*0150*/  LEA R7, R0, R11, 0x1 ;  /* 0x0000000b00077211 */ /* 0x000fe200078e08ff */
[----:B------:R-:W2:Y:S04]  /*0160*/  LDG.E R13, desc[UR6][R4.64] ;  /* 0x00000006040d7981 */ /* 0x000ea8000c1e1900 */
[----:B---3--:R-:W-:-:S06]  /*0170*/  IMAD.WIDE.U32 R6, R7, 0x4, R2 ;  /* 0x0000000407067825 */ /* 0x008fcc00078e0002 */
[----:B------:R-:W2:Y:S02]  /*0180*/  LDG.E R6, desc[UR6][R6.64] ;  /* 0x0000000606067981 */ /* 0x000ea4000c1e1900 */
[----:B--2---:R-:W-:-:S05]  /*0190*/  IMAD.IADD R13, R6, 0x1, R13 ;  /* 0x00000001060d7824 */ /* 0x004fca00078e020d */
[----:B------:R0:W-:Y:S02]  /*01a0*/  STG.E desc[UR6][R4.64], R13 ;  /* 0x0000000d04007986 */ /* 0x0001e4000c101906 */
.L_x_8:
[----:B------:R-:W-:Y:S05]  /*01b0*/  BSYNC.RECONVERGENT B0 ;  /* 0x0000000000007941 */ /* 0x000fea0003800200 */
.L_x_7:
[----:B------:R-:W-:Y:S01]  /*01c0*/  IADD3 R6, PT, PT, R0, 0x1, RZ ;  /* 0x0000000100067810 */ /* 0x000fe20007ffe0ff */
[----:B------:R-:W-:Y:S03]  /*01d0*/  BAR.SYNC.DEFER_BLOCKING 0x0 ;  /* 0x0000000000007b1d */ /* 0x000fe60000010000 */
[----:B------:R-:W-:-:S13]  /*01e0*/  ISETP.GT.U32.AND P0, PT, R6, 0x2, PT ;  /* 0x000000020600780c */ /* 0x000fda0003f04070 */
[----:B------:R-:W-:Y:S05]  /*01f0*/  @P0 BRA `(.L_x_9) ;  /* 0xfffffffc00c00947 */ /* 0x000fea000383ffff */
[----:B------:R-:W-:Y:S05]  /*0200*/  EXIT ;  /* 0x000000000000794d */ /* 0x000fea0003800000 */
.L_x_10:
        /* <DEDUP_REMOVED lines=15> */
.L_x_17:


//--------------------- .text._Z7reduce2Pii       --------------------------
	.section	.text._Z7reduce2Pii,"ax",@progbits
	.align	128
        .global         _Z7reduce2Pii
        .type           _Z7reduce2Pii,@function
        .size           _Z7reduce2Pii,(.L_x_18 - _Z7reduce2Pii)
        .other          _Z7reduce2Pii,@"STO_CUDA_ENTRY STV_DEFAULT"
_Z7reduce2Pii:
.text._Z7reduce2Pii:
[----:B------:R-:W-:Y:S08]  /*0000*/  LDC R1, c[0x0][0x37c] ;  /* 0x0000df00ff017b82 */ /* 0x000ff00000000800 */
[----:B------:R-:W0:Y:S08]  /*0010*/  LDC R0, c[0x0][0x388] ;  /* 0x0000e200ff007b82 */ /* 0x000e300000000800 */
[----:B------:R-:W1:Y:S08]  /*0020*/  LDC R9, c[0x0][0x360] ;  /* 0x0000d800ff097b82 */ /* 0x000e700000000800 */
[----:B------:R-:W2:Y:S01]  /*0030*/  S2UR UR5, SR_CTAID.X ;  /* 0x00000000000579c3 */ /* 0x000ea20000002500 */
[----:B0-----:R-:W-:-:S04]  /*0040*/  IADD3 R0, PT, PT, R0, 0x1, RZ ;  /* 0x0000000100007810 */ /* 0x001fc80007ffe0ff */
[----:B------:R-:W-:Y:S02]  /*0050*/  ISETP.GE.U32.AND P0, PT, R0, 0x3, PT ;  /* 0x000000030000780c */ /* 0x000fe40003f06070 */
[----:B------:R-:W0:Y:S11]  /*0060*/  S2R R0, SR_TID.X ;  /* 0x0000000000007919 */ /* 0x000e360000002100 */
[----:B-12---:R-:W-:Y:S05]  /*0070*/  @!P0 EXIT ;  /* 0x000000000000894d */ /* 0x006fea0003800000 */
[----:B------:R-:W1:Y:S01]  /*0080*/  LDC.64 R2, c[0x0][0x380] ;  /* 0x0000e000ff027b82 */ /* 0x000e620000000a00 */
[----:B0-----:R-:W-:Y:S01]  /*0090*/  IMAD R9, R9, UR5, R0 ;  /* 0x0000000509097c24 */ /* 0x001fe2000f8e0200 */
[----:B------:R-:W0:Y:S01]  /*00a0*/  LDCU UR4, c[0x0][0x388] ;  /* 0x00007100ff0477ac */ /* 0x000e220008000800 */
[----:B------:R-:W2:Y:S05]  /*00b0*/  LDCU.64 UR6, c[0x0][0x358] ;  /* 0x00006b00ff0677ac */ /* 0x000eaa0008000a00 */
[----:B------:R-:W3:Y:S01]  /*00c0*/  LDC.64 R6, c[0x0][0x380] ;  /* 0x0000e000ff067b82 */ /* 0x000ee20000000a00 */
[----:B012---:R-:W-:-:S07]  /*00d0*/  IMAD.WIDE.U32 R2, R9, 0x4, R2 ;  /* 0x0000000409027825 */ /* 0x007fce00078e0002 */
.L_x_13:
[----:B------:R-:W-:Y:S01]  /*00e0*/  ULEA.HI UR4, UR4, UR4, URZ, 0x1 ;  /* 0x0000000404047291 */ /* 0x000fe2000f8f08ff */
[----:B------:R-:W-:Y:S03]  /*00f0*/  BSSY.RECONVERGENT B0, `(.L_x_11) ;  /* 0x000000a000007945 */ /* 0x000fe60003800200 */
[----:B------:R-:W-:-:S06]  /*0100*/  USHF.R.S32.HI UR4, URZ, 0x1, UR4 ;  /* 0x00000001ff047899 */ /* 0x000fcc0008011404 */
[----:B------:R-:W-:-:S13]  /*0110*/  ISETP.GE.U32.AND P0, PT, R9, UR4, PT ;  /* 0x0000000409007c0c */ /* 0x000fda000bf06070 */
[----:B0-----:R-:W-:Y:S05]  /*0120*/  @P0 BRA `(.L_x_12) ;  /* 0x0000000000180947 */ /* 0x001fea0003800000 */
[----:B------:R-:W-:Y:S01]  /*0130*/  IADD3 R5, PT, PT, R9, UR4, RZ ;  /* 0x0000000409057c10 */ /* 0x000fe2000fffe0ff */
[----:B------:R-:W2:Y:S04]  /*0140*/  LDG.E R11, desc[UR6][R2.64] ;  /* 0x00000006020b7981 */ /* 0x000ea8000c1e1900 */
[----:B---3--:R-:W-:-:S06]  /*0150*/  IMAD.WIDE.U32 R4, R5, 0x4, R6 ;  /* 0x0000000405047825 */ /* 0x008fcc00078e0006 */
[----:B------:R-:W2:Y:S02]  /*0160*/  LDG.E R4, desc[UR6][R4.64] ;  /* 0x0000000604047981 */ /* 0x000ea4000c1e1900 */
[----:B--2---:R-:W-:-:S05]  /*0170*/  IADD3 R11, PT, PT, R4, R11, RZ ;  /* 0x0000000b040b7210 */ /* 0x004fca0007ffe0ff */
[----:B------:R0:W-:Y:S02]  /*0180*/  STG.E desc[UR6][R2.64], R11 ;  /* 0x0000000b02007986 */ /* 0x0001e4000c101906 */
.L_x_12:
[----:B------:R-:W-:Y:S05]  /*0190*/  BSYNC.RECONVERGENT B0 ;  /* 0x0000000000007941 */ /* 0x000fea0003800200 */
.L_x_11:
[----:B------:R-:W-:Y:S01]  /*01a0*/  BAR.SYNC.DEFER_BLOCKING 0x0 ;  /* 0x0000000000007b1d */ /* 0x000fe20000010000 */
[----:B------:R-:W-:-:S04]  /*01b0*/  UIADD3 UR5, UPT, UPT, UR4, 0x1, URZ ;  /* 0x0000000104057890 */ /* 0x000fc8000fffe0ff */
[----:B------:R-:W-:-:S09]  /*01c0*/  UISETP.GT.U32.AND UP0, UPT, UR5, 0x2, UPT ;  /* 0x000000020500788c */ /* 0x000fd2000bf04070 */
[----:B------:R-:W-:Y:S05]  /*01d0*/  BRA.U UP0, `(.L_x_13) ;  /* 0xfffffffd00c07547 */ /* 0x000fea000b83ffff */
[----:B------:R-:W-:Y:S05]  /*01e0*/  EXIT ;  /* 0x000000000000794d */ /* 0x000fea0003800000 */
.L_x_14:
        /* <DEDUP_REMOVED lines=9> */
.L_x_18:


//--------------------- .nv.shared._Z7reduce3PiS_i --------------------------
	.section	.nv.shared._Z7reduce3PiS_i,"aw",@nobits
	.sectionflags	@""
	.align	4
.nv.shared._Z7reduce3PiS_i:
	.zero		2048


//--------------------- .nv.shared.reserved.0     --------------------------
	.section	.nv.shared.reserved.0,"aw",@nobits
	.weak		__nv_reservedSMEM_offset_0_alias
	.size		__nv_reservedSMEM_offset_0_alias, 0, 64
	.other		__nv_reservedSMEM_offset_0_alias,@"STO_CUDA_RESERVED_SHARED STV_DEFAULT"
__nv_reservedSMEM_offset_0_alias:
	.zero		0
	.zero		64


//--------------------- .nv.constant0._Z7reduce3PiS_i --------------------------
	.section	.nv.constant0._Z7reduce3PiS_i,"a",@progbits
	.sectionflags	@""
	.align	4
.nv.constant0._Z7reduce3PiS_i:
	.zero		916


//--------------------- .nv.constant0._Z7reduce5Pii --------------------------
	.section	.nv.constant0._Z7reduce5Pii,"a",@progbits
	.sectionflags	@""
	.align	4
.nv.constant0._Z7reduce5Pii:
	.zero		908


//--------------------- .nv.constant0._Z7reduce4Pii --------------------------
	.section	.nv.constant0._Z7reduce4Pii,"a",@progbits
	.sectionflags	@""
	.align	4
.nv.constant0._Z7reduce4Pii:
	.zero		908


//--------------------- .nv.constant0._Z7reduce2Pii --------------------------
	.section	.nv.constant0._Z7reduce2Pii,"a",@progbits
	.sectionflags	@""
	.align	4
.nv.constant0._Z7reduce2Pii:
	.zero		908


//--------------------- SYMBOLS --------------------------

	.type		.nv.reservedSmem.offset0,@object
	.size		.nv.reservedSmem.offset0,0x4
	.type		.nv.reservedSmem.cap,@object
	.size		.nv.reservedSmem.cap,0x4
